	.headerflags	@"EF_CUDA_TEXMODE_UNIFIED EF_CUDA_64BIT_ADDRESS EF_CUDA_ACCELERATORS EF_CUDA_SM90 EF_CUDA_VIRTUAL_SM(EF_CUDA_SM90)"
	.elftype	@"ET_EXEC"


//--------------------- .nv.info                  --------------------------
	.section	.nv.info,"",@"SHT_CUDA_INFO"
	.align	4


	//----- nvinfo : EIATTR_REGCOUNT
	.align		4
        /*0000*/ 	.byte	0x04, 0x2f
        /*0002*/ 	.short	(.L_2 - .L_1)
	.align		4
.L_1:
        /*0004*/ 	.word	index@(triton_poi_fused_tanh_4)
        /*0008*/ 	.word	0x0000000c


	//----- nvinfo : EIATTR_MIN_STACK_SIZE
	.align		4
.L_2:
        /*000c*/ 	.byte	0x04, 0x12
        /*000e*/ 	.short	(.L_4 - .L_3)
	.align		4
.L_3:
        /*0010*/ 	.word	index@(triton_poi_fused_tanh_4)
        /*0014*/ 	.word	0x00000000


	//----- nvinfo : EIATTR_FRAME_SIZE
	.align		4
.L_4:
        /*0018*/ 	.byte	0x04, 0x11
        /*001a*/ 	.short	(.L_6 - .L_5)
	.align		4
.L_5:
        /*001c*/ 	.word	index@(triton_poi_fused_tanh_4)
        /*0020*/ 	.word	0x00000000


	//----- nvinfo : EIATTR_MIN_STACK_SIZE
	.align		4
.L_6:
        /*0024*/ 	.byte	0x04, 0x12
        /*0026*/ 	.short	(.L_8 - .L_7)
	.align		4
.L_7:
        /*0028*/ 	.word	index@(triton_poi_fused_tanh_4)
        /*002c*/ 	.word	0x00000000
.L_8:


//--------------------- .nv.info.triton_poi_fused_tanh_4 --------------------------
	.section	.nv.info.triton_poi_fused_tanh_4,"",@"SHT_CUDA_INFO"
	.sectionflags	@""
	.align	4


	//----- nvinfo : EIATTR_CUDA_API_VERSION
	.align		4
        /*0000*/ 	.byte	0x04, 0x37
        /*0002*/ 	.short	(.L_10 - .L_9)
.L_9:
        /*0004*/ 	.word	0x0000007c


	//----- nvinfo : EIATTR_KPARAM_INFO
	.align		4
.L_10:
        /*0008*/ 	.byte	0x04, 0x17
        /*000a*/ 	.short	(.L_12 - .L_11)
.L_11:
        /*000c*/ 	.word	0x00000000
        /*0010*/ 	.short	0x0002
        /*0012*/ 	.short	0x0010
        /*0014*/ 	.byte	0x00, 0xf0, 0x11, 0x00


	//----- nvinfo : EIATTR_KPARAM_INFO
	.align		4
.L_12:
        /*0018*/ 	.byte	0x04, 0x17
        /*001a*/ 	.short	(.L_14 - .L_13)
.L_13:
        /*001c*/ 	.word	0x00000000
        /*0020*/ 	.short	0x0001
        /*0022*/ 	.short	0x0008
        /*0024*/ 	.byte	0x00, 0xf4, 0x21, 0x00


	//----- nvinfo : EIATTR_KPARAM_INFO
	.align		4
.L_14:
        /*0028*/ 	.byte	0x04, 0x17
        /*002a*/ 	.short	(.L_16 - .L_15)
.L_15:
        /*002c*/ 	.word	0x00000000
        /*0030*/ 	.short	0x0000
        /*0032*/ 	.short	0x0000
        /*0034*/ 	.byte	0x00, 0xf4, 0x21, 0x00


	//----- nvinfo : EIATTR_SPARSE_MMA_MASK
	.align		4
.L_16:
        /*0038*/ 	.byte	0x03, 0x50
        /*003a*/ 	.short	0x0000


	//----- nvinfo : EIATTR_MAXREG_COUNT
	.align		4
        /*003c*/ 	.byte	0x03, 0x1b
        /*003e*/ 	.short	0x00ff


	//----- nvinfo : EIATTR_EXIT_INSTR_OFFSETS
	.align		4
        /*0040*/ 	.byte	0x04, 0x1c
        /*0042*/ 	.short	(.L_18 - .L_17)


	//   ....[0]....
.L_17:
        /*0044*/ 	.word	0x000003f0


	//   ....[1]....
        /*0048*/ 	.word	0x00000410


	//----- nvinfo : EIATTR_REQNTID
	.align		4
.L_18:
        /*004c*/ 	.byte	0x04, 0x10
        /*004e*/ 	.short	(.L_20 - .L_19)
.L_19:
        /*0050*/ 	.word	0x00000020
        /*0054*/ 	.word	0x00000001
        /*0058*/ 	.word	0x00000001


	//----- nvinfo : EIATTR_CRS_STACK_SIZE
	.align		4
.L_20:
        /*005c*/ 	.byte	0x04, 0x1e
        /*005e*/ 	.short	(.L_22 - .L_21)
.L_21:
        /*0060*/ 	.word	0x00000000


	//----- nvinfo : EIATTR_CBANK_PARAM_SIZE
	.align		4
.L_22:
        /*0064*/ 	.byte	0x03, 0x19
        /*0066*/ 	.short	0x0014


	//----- nvinfo : EIATTR_PARAM_CBANK
	.align		4
        /*0068*/ 	.byte	0x04, 0x0a
        /*006a*/ 	.short	(.L_24 - .L_23)
	.align		4
.L_23:
        /*006c*/ 	.word	index@(.nv.constant0.triton_poi_fused_tanh_4)
        /*0070*/ 	.short	0x0210
        /*0072*/ 	.short	0x0014


	//----- nvinfo : EIATTR_SW_WAR
	.align		4
.L_24:
        /*0074*/ 	.byte	0x04, 0x36
        /*0076*/ 	.short	(.L_26 - .L_25)
.L_25:
        /*0078*/ 	.word	0x00000008
.L_26:


//--------------------- .nv.callgraph             --------------------------
	.section	.nv.callgraph,"",@"SHT_CUDA_CALLGRAPH"
	.align	4
	.sectionentsize	8
	.align		4
        /*0000*/ 	.word	0x00000000
	.align		4
        /*0004*/ 	.word	0xffffffff
	.align		4
        /*0008*/ 	.word	0x00000000
	.align		4
        /*000c*/ 	.word	0xfffffffe
	.align		4
        /*0010*/ 	.word	0x00000000
	.align		4
        /*0014*/ 	.word	0xfffffffd
	.align		4
        /*0018*/ 	.word	0x00000000
	.align		4
        /*001c*/ 	.word	0xfffffffc


//--------------------- .nv.constant4             --------------------------
	.section	.nv.constant4,"a",@progbits
	.align	8
	.align		8
.nv.constant4:
        /*0000*/ 	.dword	_$_str


//--------------------- .text.triton_poi_fused_tanh_4 --------------------------
	.section	.text.triton_poi_fused_tanh_4,"ax",@progbits
	.align	128
        .global         triton_poi_fused_tanh_4
        .type           triton_poi_fused_tanh_4,@function
        .size           triton_poi_fused_tanh_4,(.L_x_7 - triton_poi_fused_tanh_4)
        .other          triton_poi_fused_tanh_4,@"STO_CUDA_ENTRY STV_DEFAULT"
triton_poi_fused_tanh_4:
.text.triton_poi_fused_tanh_4:
[----:B------:R-:W0:Y:S02]  /*0000*/  LDC R1, c[0x0][0x28] ;  /* 0x00000a00ff017b82 */ /* 0x000e240000000800 */
[----:B------:R-:W1:Y:S01]  /*0010*/  S2R R0, SR_TID.X ;  /* 0x0000000000007919 */ /* 0x000e620000002100 */
[----:B------:R-:W2:Y:S01]  /*0020*/  LDC.64 R4, c[0x0][0x210] ;  /* 0x00008400ff047b82 */ /* 0x000ea20000000a00 */
[----:B------:R-:W-:Y:S01]  /*0030*/  HFMA2.MMA R6, -RZ, RZ, 0, 0 ;  /* 0x00000000ff067435 */ /* 0x000fe200000001ff */
[----:B------:R-:W-:Y:S01]  /*0040*/  ULDC.64 UR4, c[0x0][0x208] ;  /* 0x0000820000047ab9 */ /* 0x000fe20000000a00 */
[----:B------:R-:W3:Y:S01]  /*0050*/  S2R R7, SR_CTAID.X ;  /* 0x0000000000077919 */ /* 0x000ee20000002500 */
[----:B-1----:R-:W-:-:S04]  /*0060*/  SHF.L.U32 R0, R0, 0x1, RZ ;  /* 0x0000000100007819 */ /* 0x002fc800000006ff */
[----:B------:R-:W-:-:S04]  /*0070*/  LOP3.LUT R0, R0, 0x3e, RZ, 0xc0, !PT ;  /* 0x0000003e00007812 */ /* 0x000fc800078ec0ff */
[----:B---3--:R-:W-:-:S04]  /*0080*/  LEA R7, R7, R0, 0x6 ;  /* 0x0000000007077211 */ /* 0x008fc800078e30ff */
[C---:B------:R-:W-:Y:S02]  /*0090*/  ISETP.GE.AND P0, PT, R7.reuse, 0x40, PT ;  /* 0x000000400700780c */ /* 0x040fe40003f06270 */
[----:B------:R-:W-:-:S05]  /*00a0*/  SHF.L.U32 R9, R7, 0x1, RZ ;  /* 0x0000000107097819 */ /* 0x000fca00000006ff */
[----:B--2---:R-:W-:-:S06]  /*00b0*/  IMAD.WIDE R2, R9, 0x4, R4 ;  /* 0x0000000409027825 */ /* 0x004fcc00078e0204 */
[----:B------:R-:W2:Y:S01]  /*00c0*/  @!P0 LDG.E.EL R6, desc[UR4][R2.64] ;  /* 0x0000000402068981 */ /* 0x000ea2000c2e1900 */
[----:B------:R-:W-:Y:S02]  /*00d0*/  IADD3 R9, R9, 0x2, RZ ;  /* 0x0000000209097810 */ /* 0x000fe40007ffe0ff */
[----:B------:R-:W-:-:S03]  /*00e0*/  MOV R8, RZ ;  /* 0x000000ff00087202 */ /* 0x000fc60000000f00 */
[----:B------:R-:W-:-:S05]  /*00f0*/  IMAD.WIDE R4, R9, 0x4, R4 ;  /* 0x0000000409047825 */ /* 0x000fca00078e0204 */
[----:B------:R1:W5:Y:S01]  /*0100*/  @!P0 LDG.E.EL R8, desc[UR4][R4.64] ;  /* 0x0000000404088981 */ /* 0x000362000c2e1900 */
[----:B------:R-:W-:Y:S01]  /*0110*/  BSSY B0, `(.L_x_0) ;  /* 0x0000015000007945 */ /* 0x000fe20003800000 */
[----:B--2---:R-:W-:-:S05]  /*0120*/  FADD.FTZ R9, |R6|, -RZ ;  /* 0x800000ff06097221 */ /* 0x004fca0000010200 */
[----:B------:R-:W-:-:S13]  /*0130*/  FSETP.GE.AND P1, PT, R9, 0.60000002384185791016, PT ;  /* 0x3f19999a0900780b */ /* 0x000fda0003f26000 */
[----:B-1----:R-:W-:Y:S05]  /*0140*/  @!P1 BRA `(.L_x_1) ;  /* 0x0000000000289947 */ /* 0x002fea0003800000 */
[C---:B------:R-:W-:Y:S01]  /*0150*/  FMUL R0, R9.reuse, 2.8853900432586669922 ;  /* 0x4038aa3b09007820 */ /* 0x040fe20000400000 */
[----:B------:R-:W-:Y:S02]  /*0160*/  MOV R3, 0x3f800000 ;  /* 0x3f80000000037802 */ /* 0x000fe40000000f00 */
[----:B------:R-:W-:-:S03]  /*0170*/  FSETP.GE.AND P1, PT, R9, 9.010913848876953125, PT ;  /* 0x41102cb40900780b */ /* 0x000fc60003f26000 */
[----:B------:R-:W1:Y:S02]  /*0180*/  MUFU.EX2 R0, R0 ;  /* 0x0000000000007308 */ /* 0x000e640000000800 */
[----:B-1----:R-:W-:-:S06]  /*0190*/  FADD R2, R0, 1 ;  /* 0x3f80000000027421 */ /* 0x002fcc0000000000 */
[----:B------:R-:W1:Y:S02]  /*01a0*/  MUFU.RCP R2, R2 ;  /* 0x0000000200027308 */ /* 0x000e640000001000 */
[----:B-1----:R-:W-:-:S05]  /*01b0*/  FFMA.FTZ R3, R2, -2, R3 ;  /* 0xc000000002037823 */ /* 0x002fca0000010003 */
[----:B------:R-:W-:-:S04]  /*01c0*/  FSEL R3, R3, 1, !P1 ;  /* 0x3f80000003037808 */ /* 0x000fc80004800000 */
[----:B------:R-:W-:Y:S01]  /*01d0*/  LOP3.LUT R4, R3, 0x80000000, R6, 0xf8, !PT ;  /* 0x8000000003047812 */ /* 0x000fe200078ef806 */
[----:B------:R-:W-:Y:S06]  /*01e0*/  BRA `(.L_x_2) ;  /* 0x00000000001c7947 */ /* 0x000fec0003800000 */
.L_x_1:
[----:B------:R-:W-:Y:S01]  /*01f0*/  MOV R0, 0x3c80f082 ;  /* 0x3c80f08200007802 */ /* 0x000fe20000000f00 */
[----:B------:R-:W-:-:S04]  /*0200*/  FMUL R3, R6, R6 ;  /* 0x0000000606037220 */ /* 0x000fc80000400000 */
[----:B------:R-:W-:-:S04]  /*0210*/  FFMA.FTZ R0, R3, R0, -0.052303962409496307373 ;  /* 0xbd563cae03007423 */ /* 0x000fc80000010000 */
[----:B------:R-:W-:-:S04]  /*0220*/  FFMA.FTZ R0, R3, R0, 0.1331529766321182251 ;  /* 0x3e08594103007423 */ /* 0x000fc80000010000 */
[----:B------:R-:W-:-:S04]  /*0230*/  FFMA.FTZ R0, R3, R0, -0.33332768082618713379 ;  /* 0xbeaaa9ed03007423 */ /* 0x000fc80000010000 */
[----:B------:R-:W-:-:S04]  /*0240*/  FFMA.FTZ R3, R3, R0, RZ ;  /* 0x0000000003037223 */ /* 0x000fc800000100ff */
[----:B------:R-:W-:-:S07]  /*0250*/  FFMA.FTZ R4, R3, R6, R6 ;  /* 0x0000000603047223 */ /* 0x000fce0000010006 */
.L_x_2:
[----:B------:R-:W-:Y:S05]  /*0260*/  BSYNC B0 ;  /* 0x0000000000007941 */ /* 0x000fea0003800000 */
.L_x_0:
[----:B-----5:R-:W-:Y:S01]  /*0270*/  FADD.FTZ R5, |R8|, -RZ ;  /* 0x800000ff08057221 */ /* 0x020fe20000010200 */
[----:B------:R-:W-:Y:S04]  /*0280*/  BSSY B0, `(.L_x_3) ;  /* 0x0000014000007945 */ /* 0x000fe80003800000 */
[----:B------:R-:W-:-:S13]  /*0290*/  FSETP.GE.AND P1, PT, R5, 0.60000002384185791016, PT ;  /* 0x3f19999a0500780b */ /* 0x000fda0003f26000 */
[----:B------:R-:W-:Y:S05]  /*02a0*/  @!P1 BRA `(.L_x_4) ;  /* 0x0000000000289947 */ /* 0x000fea0003800000 */
[C---:B------:R-:W-:Y:S01]  /*02b0*/  FMUL R0, R5.reuse, 2.8853900432586669922 ;  /* 0x4038aa3b05007820 */ /* 0x040fe20000400000 */
[----:B------:R-:W-:Y:S01]  /*02c0*/  HFMA2.MMA R3, -RZ, RZ, 1.875, 0 ;  /* 0x3f800000ff037435 */ /* 0x000fe200000001ff */
[----:B------:R-:W-:-:S04]  /*02d0*/  FSETP.GE.AND P1, PT, R5, 9.010913848876953125, PT ;  /* 0x41102cb40500780b */ /* 0x000fc80003f26000 */
[----:B------:R-:W1:Y:S02]  /*02e0*/  MUFU.EX2 R0, R0 ;  /* 0x0000000000007308 */ /* 0x000e640000000800 */
[----:B-1----:R-:W-:-:S06]  /*02f0*/  FADD R2, R0, 1 ;  /* 0x3f80000000027421 */ /* 0x002fcc0000000000 */
[----:B------:R-:W1:Y:S02]  /*0300*/  MUFU.RCP R2, R2 ;  /* 0x0000000200027308 */ /* 0x000e640000001000 */
[----:B-1----:R-:W-:-:S05]  /*0310*/  FFMA.FTZ R3, R2, -2, R3 ;  /* 0xc000000002037823 */ /* 0x002fca0000010003 */
[----:B------:R-:W-:-:S04]  /*0320*/  FSEL R3, R3, 1, !P1 ;  /* 0x3f80000003037808 */ /* 0x000fc80004800000 */
[----:B------:R-:W-:Y:S01]  /*0330*/  LOP3.LUT R5, R3, 0x80000000, R8, 0xf8, !PT ;  /* 0x8000000003057812 */ /* 0x000fe200078ef808 */
[----:B------:R-:W-:Y:S06]  /*0340*/  BRA `(.L_x_5) ;  /* 0x00000000001c7947 */ /* 0x000fec0003800000 */
.L_x_4:
[----:B------:R-:W-:Y:S01]  /*0350*/  MOV R0, 0x3c80f082 ;  /* 0x3c80f08200007802 */ /* 0x000fe20000000f00 */
[----:B------:R-:W-:-:S04]  /*0360*/  FMUL R3, R8, R8 ;  /* 0x0000000808037220 */ /* 0x000fc80000400000 */
[----:B------:R-:W-:-:S04]  /*0370*/  FFMA.FTZ R0, R3, R0, -0.052303962409496307373 ;  /* 0xbd563cae03007423 */ /* 0x000fc80000010000 */
[----:B------:R-:W-:-:S04]  /*0380*/  FFMA.FTZ R0, R3, R0, 0.1331529766321182251 ;  /* 0x3e08594103007423 */ /* 0x000fc80000010000 */
[----:B------:R-:W-:-:S04]  /*0390*/  FFMA.FTZ R0, R3, R0, -0.33332768082618713379 ;  /* 0xbeaaa9ed03007423 */ /* 0x000fc80000010000 */
[----:B------:R-:W-:-:S04]  /*03a0*/  FFMA.FTZ R3, R3, R0, RZ ;  /* 0x0000000003037223 */ /* 0x000fc800000100ff */
[----:B------:R-:W-:-:S07]  /*03b0*/  FFMA.FTZ R5, R3, R8, R8 ;  /* 0x0000000803057223 */ /* 0x000fce0000010008 */
.L_x_5:
[----:B------:R-:W-:Y:S05]  /*03c0*/  BSYNC B0 ;  /* 0x0000000000007941 */ /* 0x000fea0003800000 */
.L_x_3:
[----:B------:R-:W1:Y:S02]  /*03d0*/  LDC.64 R2, c[0x0][0x218] ;  /* 0x00008600ff027b82 */ /* 0x000e640000000a00 */
[----:B-1----:R-:W-:Y:S01]  /*03e0*/  IMAD.WIDE R2, R7, 0x4, R2 ;  /* 0x0000000407027825 */ /* 0x002fe200078e0202 */
[----:B------:R-:W-:Y:S06]  /*03f0*/  @P0 EXIT ;  /* 0x000000000000094d */ /* 0x000fec0003800000 */
[----:B------:R-:W-:Y:S01]  /*0400*/  STG.E.64 desc[UR4][R2.64], R4 ;  /* 0x0000000402007986 */ /* 0x000fe2000c101b04 */
[----:B------:R-:W-:Y:S05]  /*0410*/  EXIT ;  /* 0x000000000000794d */ /* 0x000fea0003800000 */
.L_x_6:
[----:B------:R-:W-:-:S00]  /*0420*/  BRA `(.L_x_6) ;  /* 0xfffffffc00fc7947 */ /* 0x000fc0000383ffff */
[----:B------:R-:W-:-:S00]  /*0430*/  NOP ;  /* 0x0000000000007918 */ /* 0x000fc00000000000 */
        /* <DEDUP_REMOVED lines=12> */
.L_x_7:


//--------------------- .nv.global.init           --------------------------
	.section	.nv.global.init,"aw",@progbits
.nv.global.init:
	.type		_$_str,@object
	.size		_$_str,(.L_0 - _$_str)
_$_str:
        /*0000*/ 	.byte	0x5f, 0x5f, 0x43, 0x55, 0x44, 0x41, 0x5f, 0x46, 0x54, 0x5a, 0x00
.L_0:


//--------------------- .nv.constant0.triton_poi_fused_tanh_4 --------------------------
	.section	.nv.constant0.triton_poi_fused_tanh_4,"a",@progbits
	.sectionflags	@""
	.align	4
.nv.constant0.triton_poi_fused_tanh_4:
	.zero		548
